	.headerflags	@"EF_CUDA_TEXMODE_UNIFIED EF_CUDA_64BIT_ADDRESS EF_CUDA_ACCELERATORS EF_CUDA_SM90 EF_CUDA_VIRTUAL_SM(EF_CUDA_SM90)"
	.elftype	@"ET_EXEC"


//--------------------- .nv.info                  --------------------------
	.section	.nv.info,"",@"SHT_CUDA_INFO"
	.align	4


	//----- nvinfo : EIATTR_REGCOUNT
	.align		4
        /*0000*/ 	.byte	0x04, 0x2f
        /*0002*/ 	.short	(.L_1 - .L_0)
	.align		4
.L_0:
        /*0004*/ 	.word	index@(triton_poi_fused_convolution_relu_39)
        /*0008*/ 	.word	0x0000000c


	//----- nvinfo : EIATTR_MIN_STACK_SIZE
	.align		4
.L_1:
        /*000c*/ 	.byte	0x04, 0x12
        /*000e*/ 	.short	(.L_3 - .L_2)
	.align		4
.L_2:
        /*0010*/ 	.word	index@(triton_poi_fused_convolution_relu_39)
        /*0014*/ 	.word	0x00000000


	//----- nvinfo : EIATTR_FRAME_SIZE
	.align		4
.L_3:
        /*0018*/ 	.byte	0x04, 0x11
        /*001a*/ 	.short	(.L_5 - .L_4)
	.align		4
.L_4:
        /*001c*/ 	.word	index@(triton_poi_fused_convolution_relu_39)
        /*0020*/ 	.word	0x00000000


	//----- nvinfo : EIATTR_MIN_STACK_SIZE
	.align		4
.L_5:
        /*0024*/ 	.byte	0x04, 0x12
        /*0026*/ 	.short	(.L_7 - .L_6)
	.align		4
.L_6:
        /*0028*/ 	.word	index@(triton_poi_fused_convolution_relu_39)
        /*002c*/ 	.word	0x00000000
.L_7:


//--------------------- .nv.info.triton_poi_fused_convolution_relu_39 --------------------------
	.section	.nv.info.triton_poi_fused_convolution_relu_39,"",@"SHT_CUDA_INFO"
	.sectionflags	@""
	.align	4


	//----- nvinfo : EIATTR_CUDA_API_VERSION
	.align		4
        /*0000*/ 	.byte	0x04, 0x37
        /*0002*/ 	.short	(.L_9 - .L_8)
.L_8:
        /*0004*/ 	.word	0x0000007c


	//----- nvinfo : EIATTR_KPARAM_INFO
	.align		4
.L_9:
        /*0008*/ 	.byte	0x04, 0x17
        /*000a*/ 	.short	(.L_11 - .L_10)
.L_10:
        /*000c*/ 	.word	0x00000000
        /*0010*/ 	.short	0x0002
        /*0012*/ 	.short	0x0010
        /*0014*/ 	.byte	0x00, 0xf0, 0x11, 0x00


	//----- nvinfo : EIATTR_KPARAM_INFO
	.align		4
.L_11:
        /*0018*/ 	.byte	0x04, 0x17
        /*001a*/ 	.short	(.L_13 - .L_12)
.L_12:
        /*001c*/ 	.word	0x00000000
        /*0020*/ 	.short	0x0001
        /*0022*/ 	.short	0x0008
        /*0024*/ 	.byte	0x00, 0xf4, 0x21, 0x00


	//----- nvinfo : EIATTR_KPARAM_INFO
	.align		4
.L_13:
        /*0028*/ 	.byte	0x04, 0x17
        /*002a*/ 	.short	(.L_15 - .L_14)
.L_14:
        /*002c*/ 	.word	0x00000000
        /*0030*/ 	.short	0x0000
        /*0032*/ 	.short	0x0000
        /*0034*/ 	.byte	0x00, 0xf4, 0x21, 0x00


	//----- nvinfo : EIATTR_SPARSE_MMA_MASK
	.align		4
.L_15:
        /*0038*/ 	.byte	0x03, 0x50
        /*003a*/ 	.short	0x0000


	//----- nvinfo : EIATTR_MAXREG_COUNT
	.align		4
        /*003c*/ 	.byte	0x03, 0x1b
        /*003e*/ 	.short	0x00ff


	//----- nvinfo : EIATTR_EXIT_INSTR_OFFSETS
	.align		4
        /*0040*/ 	.byte	0x04, 0x1c
        /*0042*/ 	.short	(.L_17 - .L_16)


	//   ....[0]....
.L_16:
        /*0044*/ 	.word	0x000001a0


	//   ....[1]....
        /*0048*/ 	.word	0x000001c0


	//----- nvinfo : EIATTR_REQNTID
	.align		4
.L_17:
        /*004c*/ 	.byte	0x04, 0x10
        /*004e*/ 	.short	(.L_19 - .L_18)
.L_18:
        /*0050*/ 	.word	0x00000080
        /*0054*/ 	.word	0x00000001
        /*0058*/ 	.word	0x00000001


	//----- nvinfo : EIATTR_CBANK_PARAM_SIZE
	.align		4
.L_19:
        /*005c*/ 	.byte	0x03, 0x19
        /*005e*/ 	.short	0x0014


	//----- nvinfo : EIATTR_PARAM_CBANK
	.align		4
        /*0060*/ 	.byte	0x04, 0x0a
        /*0062*/ 	.short	(.L_21 - .L_20)
	.align		4
.L_20:
        /*0064*/ 	.word	index@(.nv.constant0.triton_poi_fused_convolution_relu_39)
        /*0068*/ 	.short	0x0210
        /*006a*/ 	.short	0x0014


	//----- nvinfo : EIATTR_SW_WAR
	.align		4
.L_21:
        /*006c*/ 	.byte	0x04, 0x36
        /*006e*/ 	.short	(.L_23 - .L_22)
.L_22:
        /*0070*/ 	.word	0x00000008
.L_23:


//--------------------- .nv.callgraph             --------------------------
	.section	.nv.callgraph,"",@"SHT_CUDA_CALLGRAPH"
	.align	4
	.sectionentsize	8
	.align		4
        /*0000*/ 	.word	0x00000000
	.align		4
        /*0004*/ 	.word	0xffffffff
	.align		4
        /*0008*/ 	.word	0x00000000
	.align		4
        /*000c*/ 	.word	0xfffffffe
	.align		4
        /*0010*/ 	.word	0x00000000
	.align		4
        /*0014*/ 	.word	0xfffffffd
	.align		4
        /*0018*/ 	.word	0x00000000
	.align		4
        /*001c*/ 	.word	0xfffffffc


//--------------------- .text.triton_poi_fused_convolution_relu_39 --------------------------
	.section	.text.triton_poi_fused_convolution_relu_39,"ax",@progbits
	.align	128
        .global         triton_poi_fused_convolution_relu_39
        .type           triton_poi_fused_convolution_relu_39,@function
        .size           triton_poi_fused_convolution_relu_39,(.L_x_1 - triton_poi_fused_convolution_relu_39)
        .other          triton_poi_fused_convolution_relu_39,@"STO_CUDA_ENTRY STV_DEFAULT"
triton_poi_fused_convolution_relu_39:
.text.triton_poi_fused_convolution_relu_39:
[----:B------:R-:W0:Y:S02]  /*0000*/  LDC R1, c[0x0][0x28] ;  /* 0x00000a00ff017b82 */ /* 0x000e240000000800 */
[----:B------:R-:W1:Y:S01]  /*0010*/  S2R R0, SR_TID.X ;  /* 0x0000000000007919 */ /* 0x000e620000002100 */
[----:B------:R-:W2:Y:S01]  /*0020*/  LDC.64 R2, c[0x0][0x210] ;  /* 0x00008400ff027b82 */ /* 0x000ea20000000a00 */
[----:B------:R-:W-:Y:S01]  /*0030*/  ULDC.64 UR4, c[0x0][0x208] ;  /* 0x0000820000047ab9 */ /* 0x000fe20000000a00 */
[----:B------:R-:W3:Y:S06]  /*0040*/  S2R R7, SR_CTAID.X ;  /* 0x0000000000077919 */ /* 0x000eec0000002500 */
[----:B------:R-:W4:Y:S01]  /*0050*/  LDC.64 R4, c[0x0][0x218] ;  /* 0x00008600ff047b82 */ /* 0x000f220000000a00 */
[----:B-1----:R-:W-:-:S05]  /*0060*/  IMAD.SHL.U32 R0, R0, 0x2, RZ ;  /* 0x0000000200007824 */ /* 0x002fca00078e00ff */
[----:B------:R-:W-:-:S05]  /*0070*/  LOP3.LUT R0, R0, 0xfe, RZ, 0xc0, !PT ;  /* 0x000000fe00007812 */ /* 0x000fca00078ec0ff */
[----:B---3--:R-:W-:-:S04]  /*0080*/  IMAD R7, R7, 0x100, R0 ;  /* 0x0000010007077824 */ /* 0x008fc800078e0200 */
[C---:B------:R-:W-:Y:S01]  /*0090*/  IMAD.HI R0, R7.reuse, 0x2aaaaaab, RZ ;  /* 0x2aaaaaab07007827 */ /* 0x040fe200078e02ff */
[----:B------:R-:W-:-:S03]  /*00a0*/  ISETP.GE.AND P2, PT, R7, 0x1800, PT ;  /* 0x000018000700780c */ /* 0x000fc60003f46270 */
[----:B--2---:R-:W-:Y:S01]  /*00b0*/  IMAD.WIDE R2, R7, 0x4, R2 ;  /* 0x0000000407027825 */ /* 0x004fe200078e0202 */
[----:B------:R-:W-:-:S04]  /*00c0*/  SHF.R.U32.HI R9, RZ, 0x1f, R0 ;  /* 0x0000001fff097819 */ /* 0x000fc80000011600 */
[----:B------:R-:W-:-:S05]  /*00d0*/  LEA.HI R0, R0, R9, RZ, 0x1c ;  /* 0x0000000900007211 */ /* 0x000fca00078fe0ff */
[----:B------:R-:W-:Y:S01]  /*00e0*/  IMAD R9, R0, -0x60, R7 ;  /* 0xffffffa000097824 */ /* 0x000fe200078e0207 */
[----:B------:R-:W-:-:S03]  /*00f0*/  CS2R R6, SRZ ;  /* 0x0000000000067805 */ /* 0x000fc6000001ff00 */
[----:B----4-:R-:W-:Y:S01]  /*0100*/  IMAD.WIDE R4, R9, 0x4, R4 ;  /* 0x0000000409047825 */ /* 0x010fe200078e0204 */
[----:B------:R-:W-:Y:S02]  /*0110*/  CS2R R8, SRZ ;  /* 0x0000000000087805 */ /* 0x000fe4000001ff00 */
[----:B------:R-:W2:Y:S04]  /*0120*/  @!P2 LDG.E.64 R6, desc[UR4][R2.64] ;  /* 0x000000040206a981 */ /* 0x000ea8000c1e1b00 */
[----:B------:R-:W2:Y:S02]  /*0130*/  @!P2 LDG.E.EL.64 R8, desc[UR4][R4.64] ;  /* 0x000000040408a981 */ /* 0x000ea4000c2e1b00 */
[----:B--2---:R-:W-:Y:S01]  /*0140*/  FSETP.GEU.AND P0, PT, R6, -R8, PT ;  /* 0x800000080600720b */ /* 0x004fe20003f0e000 */
[----:B------:R-:W-:Y:S01]  /*0150*/  FADD R6, R8, R6 ;  /* 0x0000000608067221 */ /* 0x000fe20000000000 */
[----:B------:R-:W-:Y:S01]  /*0160*/  FADD R0, R9, R7 ;  /* 0x0000000709007221 */ /* 0x000fe20000000000 */
[----:B------:R-:W-:-:S03]  /*0170*/  FSETP.GEU.AND P1, PT, R7, -R9, PT ;  /* 0x800000090700720b */ /* 0x000fc60003f2e000 */
[----:B------:R-:W-:Y:S02]  /*0180*/  FSEL R6, R6, RZ, P0 ;  /* 0x000000ff06067208 */ /* 0x000fe40000000000 */
[----:B------:R-:W-:Y:S01]  /*0190*/  FSEL R7, R0, RZ, P1 ;  /* 0x000000ff00077208 */ /* 0x000fe20000800000 */
[----:B------:R-:W-:Y:S07]  /*01a0*/  @P2 EXIT ;  /* 0x000000000000294d */ /* 0x000fee0003800000 */
[----:B------:R-:W-:Y:S01]  /*01b0*/  STG.E.64 desc[UR4][R2.64], R6 ;  /* 0x0000000602007986 */ /* 0x000fe2000c101b04 */
[----:B------:R-:W-:Y:S05]  /*01c0*/  EXIT ;  /* 0x000000000000794d */ /* 0x000fea0003800000 */
.L_x_0:
[----:B------:R-:W-:-:S00]  /*01d0*/  BRA `(.L_x_0) ;  /* 0xfffffffc00fc7947 */ /* 0x000fc0000383ffff */
[----:B------:R-:W-:-:S00]  /*01e0*/  NOP ;  /* 0x0000000000007918 */ /* 0x000fc00000000000 */
        /* <DEDUP_REMOVED lines=9> */
.L_x_1:


//--------------------- .nv.constant0.triton_poi_fused_convolution_relu_39 --------------------------
	.section	.nv.constant0.triton_poi_fused_convolution_relu_39,"a",@progbits
	.sectionflags	@""
	.align	4
.nv.constant0.triton_poi_fused_convolution_relu_39:
	.zero		548
